//
// Generated by NVIDIA NVVM Compiler
//
// Compiler Build ID: CL-36424714
// Cuda compilation tools, release 13.0, V13.0.88
// Based on NVVM 20.0.0
//

.version 9.0
.target sm_100
.address_size 64

	// .globl	_Z12mandelKernelPimffffii

.visible .entry _Z12mandelKernelPimffffii(
	.param .u64 .ptr .align 1 _Z12mandelKernelPimffffii_param_0,
	.param .u64 _Z12mandelKernelPimffffii_param_1,
	.param .f32 _Z12mandelKernelPimffffii_param_2,
	.param .f32 _Z12mandelKernelPimffffii_param_3,
	.param .f32 _Z12mandelKernelPimffffii_param_4,
	.param .f32 _Z12mandelKernelPimffffii_param_5,
	.param .u32 _Z12mandelKernelPimffffii_param_6,
	.param .u32 _Z12mandelKernelPimffffii_param_7
)
{
	.reg .pred 	%p<4>;
	.reg .b32 	%r<17>;
	.reg .b32 	%f<20>;
	.reg .b64 	%rd<8>;

	ld.param.u64 	%rd1, [_Z12mandelKernelPimffffii_param_0];
	ld.param.u64 	%rd2, [_Z12mandelKernelPimffffii_param_1];
	ld.param.f32 	%f9, [_Z12mandelKernelPimffffii_param_2];
	ld.param.f32 	%f10, [_Z12mandelKernelPimffffii_param_3];
	ld.param.f32 	%f11, [_Z12mandelKernelPimffffii_param_4];
	ld.param.f32 	%f12, [_Z12mandelKernelPimffffii_param_5];
	ld.param.u32 	%r6, [_Z12mandelKernelPimffffii_param_7];
	mov.u32 	%r8, %ctaid.x;
	mov.u32 	%r9, %ntid.x;
	mov.u32 	%r10, %tid.x;
	mad.lo.s32 	%r1, %r8, %r9, %r10;
	mov.u32 	%r11, %ctaid.y;
	mov.u32 	%r12, %ntid.y;
	mov.u32 	%r13, %tid.y;
	mad.lo.s32 	%r2, %r11, %r12, %r13;
	cvt.rn.f32.s32 	%f13, %r1;
	fma.rn.f32 	%f1, %f11, %f13, %f9;
	cvt.rn.f32.u32 	%f14, %r2;
	fma.rn.f32 	%f2, %f12, %f14, %f10;
	setp.lt.s32 	%p1, %r6, 1;
	mov.b32 	%r16, 0;
	@%p1 bra 	$L__BB0_4;
	mov.b32 	%r15, 0;
	mov.f32 	%f18, %f2;
	mov.f32 	%f19, %f1;
$L__BB0_2:
	mul.f32 	%f5, %f19, %f19;
	mul.f32 	%f6, %f18, %f18;
	add.f32 	%f15, %f5, %f6;
	setp.gt.f32 	%p2, %f15, 0f40800000;
	mov.u32 	%r16, %r15;
	@%p2 bra 	$L__BB0_4;
	sub.f32 	%f16, %f5, %f6;
	add.f32 	%f17, %f19, %f19;
	add.f32 	%f19, %f1, %f16;
	fma.rn.f32 	%f18, %f17, %f18, %f2;
	add.s32 	%r15, %r15, 1;
	setp.ne.s32 	%p3, %r15, %r6;
	mov.u32 	%r16, %r6;
	@%p3 bra 	$L__BB0_2;
$L__BB0_4:
	cvta.to.global.u64 	%rd3, %rd1;
	cvt.u64.u32 	%rd4, %r2;
	mad.lo.s64 	%rd5, %rd2, %rd4, %rd3;
	mul.wide.s32 	%rd6, %r1, 4;
	add.s64 	%rd7, %rd5, %rd6;
	st.global.u32 	[%rd7], %r16;
	ret;

}


// ===== COMPILED SASS (sm_100) =====

	.target	sm_100

	.elftype	@"ET_EXEC"


//--------------------- .note.nv.tkinfo           --------------------------
	.section	.note.nv.tkinfo,"",@"SHT_NOTE"
	.sectionflags	@"SHF_NOTE_NV_TKINFO"
	.tkinfo
        /*0018*/ 	.word	0x00000002
        /*0030*/ 	.string	""
        /*0030*/ 	.string	"ptxas"
        /*0030*/ 	.string	"Cuda compilation tools, release 13.0, V13.0.88"
        /*0030*/ 	.string	"Build cuda_13.0.r13.0/compiler.36424714_0"
        /*0030*/ 	.string	"-arch sm_100 -m 64 "



//--------------------- .note.nv.cuinfo           --------------------------
	.section	.note.nv.cuinfo,"",@"SHT_NOTE"
	.sectionflags	@"SHF_NOTE_NV_CUINFO"
        /*0018*/ 	.short	0x0002
        /*001a*/ 	.short	0x0064
        /*001c*/ 	.short	0x0082
	.zero		2


//--------------------- .nv.info                  --------------------------
	.section	.nv.info,"",@"SHT_CUDA_INFO"
	.align	4


	//----- nvinfo : EIATTR_REGCOUNT
	.align		4
        /*0000*/ 	.byte	0x04, 0x2f
        /*0002*/ 	.short	(.L_1 - .L_0)
	.align		4
.L_0:
        /*0004*/ 	.word	index@(_Z12mandelKernelPimffffii)
        /*0008*/ 	.word	0x00000012


	//----- nvinfo : EIATTR_FRAME_SIZE
	.align		4
.L_1:
        /*000c*/ 	.byte	0x04, 0x11
        /*000e*/ 	.short	(.L_3 - .L_2)
	.align		4
.L_2:
        /*0010*/ 	.word	index@(_Z12mandelKernelPimffffii)
        /*0014*/ 	.word	0x00000000


	//----- nvinfo : EIATTR_MIN_STACK_SIZE
	.align		4
.L_3:
        /*0018*/ 	.byte	0x04, 0x12
        /*001a*/ 	.short	(.L_5 - .L_4)
	.align		4
.L_4:
        /*001c*/ 	.word	index@(_Z12mandelKernelPimffffii)
        /*0020*/ 	.word	0x00000000
.L_5:


//--------------------- .nv.compat                --------------------------
	.section	.nv.compat,"",@"SHT_CUDA_COMPAT_INFO"
	.align	4
        /*0000*/ 	.byte	0x02, 0x09, 0x00, 0x00, 0x02, 0x02, 0x01, 0x00, 0x02, 0x05, 0x05, 0x00, 0x03, 0x07, 0x01, 0x01
        /*0010*/ 	.byte	0x02, 0x03, 0x00, 0x00, 0x02, 0x06, 0x01, 0x00, 0x04, 0x0b, 0x08, 0x00, 0x01, 0x00, 0x00, 0x00
        /*0020*/ 	.byte	0x00, 0x00, 0x00, 0x00


//--------------------- .nv.info._Z12mandelKernelPimffffii --------------------------
	.section	.nv.info._Z12mandelKernelPimffffii,"",@"SHT_CUDA_INFO"
	.sectionflags	@""
	.align	4


	//----- nvinfo : EIATTR_CUDA_API_VERSION
	.align		4
        /*0000*/ 	.byte	0x04, 0x37
        /*0002*/ 	.short	(.L_7 - .L_6)
.L_6:
        /*0004*/ 	.word	0x00000082


	//----- nvinfo : EIATTR_KPARAM_INFO
	.align		4
.L_7:
        /*0008*/ 	.byte	0x04, 0x17
        /*000a*/ 	.short	(.L_9 - .L_8)
.L_8:
        /*000c*/ 	.word	0x00000000
        /*0010*/ 	.short	0x0007
        /*0012*/ 	.short	0x0024
        /*0014*/ 	.byte	0x00, 0xf0, 0x11, 0x00


	//----- nvinfo : EIATTR_KPARAM_INFO
	.align		4
.L_9:
        /*0018*/ 	.byte	0x04, 0x17
        /*001a*/ 	.short	(.L_11 - .L_10)
.L_10:
        /*001c*/ 	.word	0x00000000
        /*0020*/ 	.short	0x0006
        /*0022*/ 	.short	0x0020
        /*0024*/ 	.byte	0x00, 0xf0, 0x11, 0x00


	//----- nvinfo : EIATTR_KPARAM_INFO
	.align		4
.L_11:
        /*0028*/ 	.byte	0x04, 0x17
        /*002a*/ 	.short	(.L_13 - .L_12)
.L_12:
        /*002c*/ 	.word	0x00000000
        /*0030*/ 	.short	0x0005
        /*0032*/ 	.short	0x001c
        /*0034*/ 	.byte	0x00, 0xf0, 0x11, 0x00


	//----- nvinfo : EIATTR_KPARAM_INFO
	.align		4
.L_13:
        /*0038*/ 	.byte	0x04, 0x17
        /*003a*/ 	.short	(.L_15 - .L_14)
.L_14:
        /*003c*/ 	.word	0x00000000
        /*0040*/ 	.short	0x0004
        /*0042*/ 	.short	0x0018
        /*0044*/ 	.byte	0x00, 0xf0, 0x11, 0x00


	//----- nvinfo : EIATTR_KPARAM_INFO
	.align		4
.L_15:
        /*0048*/ 	.byte	0x04, 0x17
        /*004a*/ 	.short	(.L_17 - .L_16)
.L_16:
        /*004c*/ 	.word	0x00000000
        /*0050*/ 	.short	0x0003
        /*0052*/ 	.short	0x0014
        /*0054*/ 	.byte	0x00, 0xf0, 0x11, 0x00


	//----- nvinfo : EIATTR_KPARAM_INFO
	.align		4
.L_17:
        /*0058*/ 	.byte	0x04, 0x17
        /*005a*/ 	.short	(.L_19 - .L_18)
.L_18:
        /*005c*/ 	.word	0x00000000
        /*0060*/ 	.short	0x0002
        /*0062*/ 	.short	0x0010
        /*0064*/ 	.byte	0x00, 0xf0, 0x11, 0x00


	//----- nvinfo : EIATTR_KPARAM_INFO
	.align		4
.L_19:
        /*0068*/ 	.byte	0x04, 0x17
        /*006a*/ 	.short	(.L_21 - .L_20)
.L_20:
        /*006c*/ 	.word	0x00000000
        /*0070*/ 	.short	0x0001
        /*0072*/ 	.short	0x0008
        /*0074*/ 	.byte	0x00, 0xf0, 0x21, 0x00


	//----- nvinfo : EIATTR_KPARAM_INFO
	.align		4
.L_21:
        /*0078*/ 	.byte	0x04, 0x17
        /*007a*/ 	.short	(.L_23 - .L_22)
.L_22:
        /*007c*/ 	.word	0x00000000
        /*0080*/ 	.short	0x0000
        /*0082*/ 	.short	0x0000
        /*0084*/ 	.byte	0x00, 0xf5, 0x21, 0x00


	//----- nvinfo : EIATTR_SPARSE_MMA_MASK
	.align		4
.L_23:
        /*0088*/ 	.byte	0x03, 0x50
        /*008a*/ 	.short	0x0000


	//----- nvinfo : EIATTR_MAXREG_COUNT
	.align		4
        /*008c*/ 	.byte	0x03, 0x1b
        /*008e*/ 	.short	0x00ff


	//----- nvinfo : EIATTR_MERCURY_ISA_VERSION
	.align		4
        /*0090*/ 	.byte	0x03, 0x5f
        /*0092*/ 	.short	0x0101


	//----- nvinfo : EIATTR_VRC_CTA_INIT_COUNT
	.align		4
        /*0094*/ 	.byte	0x02, 0x4a
	.zero		1
	.zero		1


	//----- nvinfo : EIATTR_EXIT_INSTR_OFFSETS
	.align		4
        /*0098*/ 	.byte	0x04, 0x1c
        /*009a*/ 	.short	(.L_25 - .L_24)


	//   ....[0]....
.L_24:
        /*009c*/ 	.word	0x000002e0


	//----- nvinfo : EIATTR_CRS_STACK_SIZE
	.align		4
.L_25:
        /*00a0*/ 	.byte	0x04, 0x1e
        /*00a2*/ 	.short	(.L_27 - .L_26)
.L_26:
        /*00a4*/ 	.word	0x00000000


	//----- nvinfo : EIATTR_CBANK_PARAM_SIZE
	.align		4
.L_27:
        /*00a8*/ 	.byte	0x03, 0x19
        /*00aa*/ 	.short	0x0028


	//----- nvinfo : EIATTR_PARAM_CBANK
	.align		4
        /*00ac*/ 	.byte	0x04, 0x0a
        /*00ae*/ 	.short	(.L_29 - .L_28)
	.align		4
.L_28:
        /*00b0*/ 	.word	index@(.nv.constant0._Z12mandelKernelPimffffii)
        /*00b4*/ 	.short	0x0380
        /*00b6*/ 	.short	0x0028


	//----- nvinfo : EIATTR_SW_WAR
	.align		4
.L_29:
        /*00b8*/ 	.byte	0x04, 0x36
        /*00ba*/ 	.short	(.L_31 - .L_30)
.L_30:
        /*00bc*/ 	.word	0x00000008
.L_31:


//--------------------- .nv.callgraph             --------------------------
	.section	.nv.callgraph,"",@"SHT_CUDA_CALLGRAPH"
	.align	4
	.sectionentsize	8
	.align		4
        /*0000*/ 	.word	0x00000000
	.align		4
        /*0004*/ 	.word	0xffffffff
	.align		4
        /*0008*/ 	.word	0x00000000
	.align		4
        /*000c*/ 	.word	0xfffffffe
	.align		4
        /*0010*/ 	.word	0x00000000
	.align		4
        /*0014*/ 	.word	0xfffffffd
	.align		4
        /*0018*/ 	.word	0x00000000
	.align		4
        /*001c*/ 	.word	0xfffffffc


//--------------------- .text._Z12mandelKernelPimffffii --------------------------
	.section	.text._Z12mandelKernelPimffffii,"ax",@progbits
	.align	128
        .global         _Z12mandelKernelPimffffii
        .type           _Z12mandelKernelPimffffii,@function
        .size           _Z12mandelKernelPimffffii,(.L_x_4 - _Z12mandelKernelPimffffii)
        .other          _Z12mandelKernelPimffffii,@"STO_CUDA_ENTRY STV_DEFAULT"
_Z12mandelKernelPimffffii:
.text._Z12mandelKernelPimffffii:
[----:B------:R-:W-:Y:S01]  /*0000*/  LDC R1, c[0x0][0x37c] ;  /* 0x0000df00ff017b82 */ /* 0x000fe20000000800 */
[----:B------:R-:W0:Y:S07]  /*0010*/  S2R R2, SR_TID.Y ;  /* 0x0000000000027919 */ /* 0x000e2e0000002200 */
[----:B------:R-:W1:Y:S01]  /*0020*/  LDC R5, c[0x0][0x360] ;  /* 0x0000d800ff057b82 */ /* 0x000e620000000800 */
[----:B------:R-:W2:Y:S01]  /*0030*/  LDCU UR6, c[0x0][0x3a4] ;  /* 0x00007480ff0677ac */ /* 0x000ea20008000800 */
[----:B------:R-:W1:Y:S06]  /*0040*/  S2R R0, SR_TID.X ;  /* 0x0000000000007919 */ /* 0x000e6c0000002100 */
[----:B------:R-:W0:Y:S08]  /*0050*/  S2UR UR5, SR_CTAID.Y ;  /* 0x00000000000579c3 */ /* 0x000e300000002600 */
[----:B------:R-:W0:Y:S01]  /*0060*/  LDC R7, c[0x0][0x364] ;  /* 0x0000d900ff077b82 */ /* 0x000e220000000800 */
[----:B--2---:R-:W-:-:S07]  /*0070*/  UISETP.GE.AND UP0, UPT, UR6, 0x1, UPT ;  /* 0x000000010600788c */ /* 0x004fce000bf06270 */
[----:B------:R-:W1:Y:S08]  /*0080*/  S2UR UR4, SR_CTAID.X ;  /* 0x00000000000479c3 */ /* 0x000e700000002500 */
[----:B------:R-:W2:Y:S08]  /*0090*/  LDC.64 R10, c[0x0][0x390] ;  /* 0x0000e400ff0a7b82 */ /* 0x000eb00000000a00 */
[----:B------:R-:W2:Y:S01]  /*00a0*/  LDC.64 R8, c[0x0][0x398] ;  /* 0x0000e600ff087b82 */ /* 0x000ea20000000a00 */
[----:B0-----:R-:W-:-:S02]  /*00b0*/  IMAD R7, R7, UR5, R2 ;  /* 0x0000000507077c24 */ /* 0x001fc4000f8e0202 */
[----:B-1----:R-:W-:-:S03]  /*00c0*/  IMAD R5, R5, UR4, R0 ;  /* 0x0000000405057c24 */ /* 0x002fc6000f8e0200 */
[----:B------:R-:W-:Y:S01]  /*00d0*/  I2FP.F32.U32 R0, R7 ;  /* 0x0000000700007245 */ /* 0x000fe20000201000 */
[----:B------:R-:W0:Y:S01]  /*00e0*/  LDCU.64 UR4, c[0x0][0x358] ;  /* 0x00006b00ff0477ac */ /* 0x000e220008000a00 */
[----:B------:R-:W-:-:S03]  /*00f0*/  I2FP.F32.S32 R3, R5 ;  /* 0x0000000500037245 */ /* 0x000fc60000201400 */
[----:B--2---:R-:W-:Y:S01]  /*0100*/  FFMA R0, R0, R9, R11 ;  /* 0x0000000900007223 */ /* 0x004fe2000000000b */
[----:B------:R-:W-:Y:S02]  /*0110*/  HFMA2 R9, -RZ, RZ, 0, 0 ;  /* 0x00000000ff097431 */ /* 0x000fe400000001ff */
[----:B------:R-:W-:Y:S01]  /*0120*/  FFMA R3, R3, R8, R10 ;  /* 0x0000000803037223 */ /* 0x000fe2000000000a */
[----:B0-----:R-:W-:Y:S06]  /*0130*/  BRA.U !UP0, `(.L_x_0) ;  /* 0x0000000108507547 */ /* 0x001fec000b800000 */
[----:B------:R-:W-:Y:S01]  /*0140*/  BSSY.RECONVERGENT B0, `(.L_x_0) ;  /* 0x0000013000007945 */ /* 0x000fe20003800200 */
[----:B------:R-:W-:Y:S01]  /*0150*/  MOV R9, RZ ;  /* 0x000000ff00097202 */ /* 0x000fe20000000f00 */
[----:B------:R-:W0:Y:S01]  /*0160*/  LDCU UR8, c[0x0][0x3a4] ;  /* 0x00007480ff0877ac */ /* 0x000e220008000800 */
[----:B------:R-:W-:Y:S02]  /*0170*/  MOV R11, R0 ;  /* 0x00000000000b7202 */ /* 0x000fe40000000f00 */
[----:B------:R-:W-:Y:S01]  /*0180*/  MOV R2, R3 ;  /* 0x0000000300027202 */ /* 0x000fe20000000f00 */
[----:B------:R-:W1:Y:S06]  /*0190*/  LDCU UR9, c[0x0][0x3a4] ;  /* 0x00007480ff0977ac */ /* 0x000e6c0008000800 */
.L_x_2:
[----:B------:R-:W-:Y:S01]  /*01a0*/  FMUL R4, R2, R2 ;  /* 0x0000000202047220 */ /* 0x000fe20000400000 */
[----:B------:R-:W-:-:S04]  /*01b0*/  FMUL R15, R11, R11 ;  /* 0x0000000b0b0f7220 */ /* 0x000fc80000400000 */
[----:B------:R-:W-:-:S05]  /*01c0*/  FADD R6, R4, R15 ;  /* 0x0000000f04067221 */ /* 0x000fca0000000000 */
[----:B------:R-:W-:-:S13]  /*01d0*/  FSETP.GT.AND P0, PT, R6, 4, PT ;  /* 0x408000000600780b */ /* 0x000fda0003f04000 */
[----:B------:R-:W-:Y:S05]  /*01e0*/  @P0 BRA `(.L_x_1) ;  /* 0x0000000000200947 */ /* 0x000fea0003800000 */
[----:B------:R-:W-:Y:S01]  /*01f0*/  IADD3 R9, PT, PT, R9, 0x1, RZ ;  /* 0x0000000109097810 */ /* 0x000fe20007ffe0ff */
[----:B------:R-:W-:Y:S01]  /*0200*/  FADD R13, R2, R2 ;  /* 0x00000002020d7221 */ /* 0x000fe20000000000 */
[----:B------:R-:W-:Y:S02]  /*0210*/  FADD R2, R4, -R15 ;  /* 0x8000000f04027221 */ /* 0x000fe40000000000 */
[----:B-1----:R-:W-:Y:S01]  /*0220*/  ISETP.NE.AND P0, PT, R9, UR9, PT ;  /* 0x0000000909007c0c */ /* 0x002fe2000bf05270 */
[----:B------:R-:W-:Y:S01]  /*0230*/  FFMA R11, R13, R11, R0 ;  /* 0x0000000b0d0b7223 */ /* 0x000fe20000000000 */
[----:B------:R-:W-:-:S11]  /*0240*/  FADD R2, R3, R2 ;  /* 0x0000000203027221 */ /* 0x000fd60000000000 */
[----:B------:R-:W-:Y:S05]  /*0250*/  @P0 BRA `(.L_x_2) ;  /* 0xfffffffc00d00947 */ /* 0x000fea000383ffff */
[----:B0-----:R-:W-:-:S07]  /*0260*/  MOV R9, UR8 ;  /* 0x0000000800097c02 */ /* 0x001fce0008000f00 */
.L_x_1:
[----:B01----:R-:W-:Y:S05]  /*0270*/  BSYNC.RECONVERGENT B0 ;  /* 0x0000000000007941 */ /* 0x003fea0003800200 */
.L_x_0:
[----:B------:R-:W0:Y:S01]  /*0280*/  LDC.64 R2, c[0x0][0x380] ;  /* 0x0000e000ff027b82 */ /* 0x000e220000000a00 */
[----:B------:R-:W0:Y:S02]  /*0290*/  LDCU.64 UR6, c[0x0][0x388] ;  /* 0x00007100ff0677ac */ /* 0x000e240008000a00 */
[----:B0-----:R-:W-:-:S04]  /*02a0*/  IMAD.WIDE.U32 R2, R7, UR6, R2 ;  /* 0x0000000607027c25 */ /* 0x001fc8000f8e0002 */
[----:B------:R-:W-:Y:S02]  /*02b0*/  IMAD R3, R7, UR7, R3 ;  /* 0x0000000707037c24 */ /* 0x000fe4000f8e0203 */
[----:B------:R-:W-:-:S05]  /*02c0*/  IMAD.WIDE R2, R5, 0x4, R2 ;  /* 0x0000000405027825 */ /* 0x000fca00078e0202 */
[----:B------:R-:W-:Y:S01]  /*02d0*/  STG.E desc[UR4][R2.64], R9 ;  /* 0x0000000902007986 */ /* 0x000fe2000c101904 */
[----:B------:R-:W-:Y:S05]  /*02e0*/  EXIT ;  /* 0x000000000000794d */ /* 0x000fea0003800000 */
.L_x_3:
[----:B------:R-:W-:-:S00]  /*02f0*/  BRA `(.L_x_3) ;  /* 0xfffffffc00fc7947 */ /* 0x000fc0000383ffff */
[----:B------:R-:W-:-:S00]  /*0300*/  NOP ;  /* 0x0000000000007918 */ /* 0x000fc00000000000 */
[----:B------:R-:W-:-:S00]  /*0310*/  NOP ;  /* 0x0000000000007918 */ /* 0x000fc00000000000 */
[----:B------:R-:W-:-:S00]  /*0320*/  NOP ;  /* 0x0000000000007918 */ /* 0x000fc00000000000 */
[----:B------:R-:W-:-:S00]  /*0330*/  NOP ;  /* 0x0000000000007918 */ /* 0x000fc00000000000 */
[----:B------:R-:W-:-:S00]  /*0340*/  NOP ;  /* 0x0000000000007918 */ /* 0x000fc00000000000 */
[----:B------:R-:W-:-:S00]  /*0350*/  NOP ;  /* 0x0000000000007918 */ /* 0x000fc00000000000 */
[----:B------:R-:W-:-:S00]  /*0360*/  NOP ;  /* 0x0000000000007918 */ /* 0x000fc00000000000 */
[----:B------:R-:W-:-:S00]  /*0370*/  NOP ;  /* 0x0000000000007918 */ /* 0x000fc00000000000 */
.L_x_4:


//--------------------- .nv.shared.reserved.0     --------------------------
	.section	.nv.shared.reserved.0,"aw",@nobits
	.weak		__nv_reservedSMEM_offset_0_alias
	.size		__nv_reservedSMEM_offset_0_alias, 0, 64
	.other		__nv_reservedSMEM_offset_0_alias,@"STO_CUDA_RESERVED_SHARED STV_DEFAULT"
__nv_reservedSMEM_offset_0_alias:
	.zero		0
	.zero		64


//--------------------- .nv.constant0._Z12mandelKernelPimffffii --------------------------
	.section	.nv.constant0._Z12mandelKernelPimffffii,"a",@progbits
	.sectionflags	@""
	.align	4
.nv.constant0._Z12mandelKernelPimffffii:
	.zero		936


//--------------------- SYMBOLS --------------------------

	.type		.nv.reservedSmem.offset0,@object
	.size		.nv.reservedSmem.offset0,0x4
